	.headerflags	@"EF_CUDA_TEXMODE_UNIFIED EF_CUDA_64BIT_ADDRESS EF_CUDA_ACCELERATORS EF_CUDA_SM90 EF_CUDA_VIRTUAL_SM(EF_CUDA_SM90)"
	.elftype	@"ET_EXEC"


//--------------------- .nv.info                  --------------------------
	.section	.nv.info,"",@"SHT_CUDA_INFO"
	.align	4


	//----- nvinfo : EIATTR_REGCOUNT
	.align		4
        /*0000*/ 	.byte	0x04, 0x2f
        /*0002*/ 	.short	(.L_2 - .L_1)
	.align		4
.L_1:
        /*0004*/ 	.word	index@(triton_poi_fused_native_group_norm_relu_25)
        /*0008*/ 	.word	0x00000012


	//----- nvinfo : EIATTR_MIN_STACK_SIZE
	.align		4
.L_2:
        /*000c*/ 	.byte	0x04, 0x12
        /*000e*/ 	.short	(.L_4 - .L_3)
	.align		4
.L_3:
        /*0010*/ 	.word	index@(triton_poi_fused_native_group_norm_relu_25)
        /*0014*/ 	.word	0x00000000


	//----- nvinfo : EIATTR_FRAME_SIZE
	.align		4
.L_4:
        /*0018*/ 	.byte	0x04, 0x11
        /*001a*/ 	.short	(.L_6 - .L_5)
	.align		4
.L_5:
        /*001c*/ 	.word	index@(triton_poi_fused_native_group_norm_relu_25)
        /*0020*/ 	.word	0x00000000


	//----- nvinfo : EIATTR_MIN_STACK_SIZE
	.align		4
.L_6:
        /*0024*/ 	.byte	0x04, 0x12
        /*0026*/ 	.short	(.L_8 - .L_7)
	.align		4
.L_7:
        /*0028*/ 	.word	index@(triton_poi_fused_native_group_norm_relu_25)
        /*002c*/ 	.word	0x00000000
.L_8:


//--------------------- .nv.info.triton_poi_fused_native_group_norm_relu_25 --------------------------
	.section	.nv.info.triton_poi_fused_native_group_norm_relu_25,"",@"SHT_CUDA_INFO"
	.sectionflags	@""
	.align	4


	//----- nvinfo : EIATTR_CUDA_API_VERSION
	.align		4
        /*0000*/ 	.byte	0x04, 0x37
        /*0002*/ 	.short	(.L_10 - .L_9)
.L_9:
        /*0004*/ 	.word	0x0000007c


	//----- nvinfo : EIATTR_KPARAM_INFO
	.align		4
.L_10:
        /*0008*/ 	.byte	0x04, 0x17
        /*000a*/ 	.short	(.L_12 - .L_11)
.L_11:
        /*000c*/ 	.word	0x00000000
        /*0010*/ 	.short	0x0006
        /*0012*/ 	.short	0x0030
        /*0014*/ 	.byte	0x00, 0xf0, 0x11, 0x00


	//----- nvinfo : EIATTR_KPARAM_INFO
	.align		4
.L_12:
        /*0018*/ 	.byte	0x04, 0x17
        /*001a*/ 	.short	(.L_14 - .L_13)
.L_13:
        /*001c*/ 	.word	0x00000000
        /*0020*/ 	.short	0x0005
        /*0022*/ 	.short	0x0028
        /*0024*/ 	.byte	0x00, 0xf4, 0x21, 0x00


	//----- nvinfo : EIATTR_KPARAM_INFO
	.align		4
.L_14:
        /*0028*/ 	.byte	0x04, 0x17
        /*002a*/ 	.short	(.L_16 - .L_15)
.L_15:
        /*002c*/ 	.word	0x00000000
        /*0030*/ 	.short	0x0004
        /*0032*/ 	.short	0x0020
        /*0034*/ 	.byte	0x00, 0xf4, 0x21, 0x00


	//----- nvinfo : EIATTR_KPARAM_INFO
	.align		4
.L_16:
        /*0038*/ 	.byte	0x04, 0x17
        /*003a*/ 	.short	(.L_18 - .L_17)
.L_17:
        /*003c*/ 	.word	0x00000000
        /*0040*/ 	.short	0x0003
        /*0042*/ 	.short	0x0018
        /*0044*/ 	.byte	0x00, 0xf4, 0x21, 0x00


	//----- nvinfo : EIATTR_KPARAM_INFO
	.align		4
.L_18:
        /*0048*/ 	.byte	0x04, 0x17
        /*004a*/ 	.short	(.L_20 - .L_19)
.L_19:
        /*004c*/ 	.word	0x00000000
        /*0050*/ 	.short	0x0002
        /*0052*/ 	.short	0x0010
        /*0054*/ 	.byte	0x00, 0xf4, 0x21, 0x00


	//----- nvinfo : EIATTR_KPARAM_INFO
	.align		4
.L_20:
        /*0058*/ 	.byte	0x04, 0x17
        /*005a*/ 	.short	(.L_22 - .L_21)
.L_21:
        /*005c*/ 	.word	0x00000000
        /*0060*/ 	.short	0x0001
        /*0062*/ 	.short	0x0008
        /*0064*/ 	.byte	0x00, 0xf4, 0x21, 0x00


	//----- nvinfo : EIATTR_KPARAM_INFO
	.align		4
.L_22:
        /*0068*/ 	.byte	0x04, 0x17
        /*006a*/ 	.short	(.L_24 - .L_23)
.L_23:
        /*006c*/ 	.word	0x00000000
        /*0070*/ 	.short	0x0000
        /*0072*/ 	.short	0x0000
        /*0074*/ 	.byte	0x00, 0xf4, 0x21, 0x00


	//----- nvinfo : EIATTR_SPARSE_MMA_MASK
	.align		4
.L_24:
        /*0078*/ 	.byte	0x03, 0x50
        /*007a*/ 	.short	0x0000


	//----- nvinfo : EIATTR_MAXREG_COUNT
	.align		4
        /*007c*/ 	.byte	0x03, 0x1b
        /*007e*/ 	.short	0x00ff


	//----- nvinfo : EIATTR_EXIT_INSTR_OFFSETS
	.align		4
        /*0080*/ 	.byte	0x04, 0x1c
        /*0082*/ 	.short	(.L_26 - .L_25)


	//   ....[0]....
.L_25:
        /*0084*/ 	.word	0x000002a0


	//----- nvinfo : EIATTR_REQNTID
	.align		4
.L_26:
        /*0088*/ 	.byte	0x04, 0x10
        /*008a*/ 	.short	(.L_28 - .L_27)
.L_27:
        /*008c*/ 	.word	0x00000080
        /*0090*/ 	.word	0x00000001
        /*0094*/ 	.word	0x00000001


	//----- nvinfo : EIATTR_CBANK_PARAM_SIZE
	.align		4
.L_28:
        /*0098*/ 	.byte	0x03, 0x19
        /*009a*/ 	.short	0x0034


	//----- nvinfo : EIATTR_PARAM_CBANK
	.align		4
        /*009c*/ 	.byte	0x04, 0x0a
        /*009e*/ 	.short	(.L_30 - .L_29)
	.align		4
.L_29:
        /*00a0*/ 	.word	index@(.nv.constant0.triton_poi_fused_native_group_norm_relu_25)
        /*00a4*/ 	.short	0x0210
        /*00a6*/ 	.short	0x0034


	//----- nvinfo : EIATTR_SW_WAR
	.align		4
.L_30:
        /*00a8*/ 	.byte	0x04, 0x36
        /*00aa*/ 	.short	(.L_32 - .L_31)
.L_31:
        /*00ac*/ 	.word	0x00000008
.L_32:


//--------------------- .nv.callgraph             --------------------------
	.section	.nv.callgraph,"",@"SHT_CUDA_CALLGRAPH"
	.align	4
	.sectionentsize	8
	.align		4
        /*0000*/ 	.word	0x00000000
	.align		4
        /*0004*/ 	.word	0xffffffff
	.align		4
        /*0008*/ 	.word	0x00000000
	.align		4
        /*000c*/ 	.word	0xfffffffe
	.align		4
        /*0010*/ 	.word	0x00000000
	.align		4
        /*0014*/ 	.word	0xfffffffd
	.align		4
        /*0018*/ 	.word	0x00000000
	.align		4
        /*001c*/ 	.word	0xfffffffc


//--------------------- .nv.constant4             --------------------------
	.section	.nv.constant4,"a",@progbits
	.align	8
	.align		8
.nv.constant4:
        /*0000*/ 	.dword	_$_str


//--------------------- .text.triton_poi_fused_native_group_norm_relu_25 --------------------------
	.section	.text.triton_poi_fused_native_group_norm_relu_25,"ax",@progbits
	.align	128
        .global         triton_poi_fused_native_group_norm_relu_25
        .type           triton_poi_fused_native_group_norm_relu_25,@function
        .size           triton_poi_fused_native_group_norm_relu_25,(.L_x_1 - triton_poi_fused_native_group_norm_relu_25)
        .other          triton_poi_fused_native_group_norm_relu_25,@"STO_CUDA_ENTRY STV_DEFAULT"
triton_poi_fused_native_group_norm_relu_25:
.text.triton_poi_fused_native_group_norm_relu_25:
[----:B------:R-:W-:Y:S01]  /*0000*/  LDC R1, c[0x0][0x28] ;  /* 0x00000a00ff017b82 */ /* 0x000fe20000000800 */
[----:B------:R-:W1:Y:S07]  /*0010*/  S2R R0, SR_TID.X ;  /* 0x0000000000007919 */ /* 0x000e6e0000002100 */
[----:B------:R-:W2:Y:S01]  /*0020*/  LDC.64 R10, c[0x0][0x220] ;  /* 0x00008800ff0a7b82 */ /* 0x000ea20000000a00 */
[----:B------:R-:W-:Y:S01]  /*0030*/  ULDC.64 UR4, c[0x0][0x208] ;  /* 0x0000820000047ab9 */ /* 0x000fe20000000a00 */
[----:B------:R-:W3:Y:S06]  /*0040*/  S2R R3, SR_CTAID.X ;  /* 0x0000000000037919 */ /* 0x000eec0000002500 */
[----:B------:R-:W4:Y:S08]  /*0050*/  LDC.64 R8, c[0x0][0x210] ;  /* 0x00008400ff087b82 */ /* 0x000f300000000a00 */
[----:B------:R-:W5:Y:S08]  /*0060*/  LDC.64 R6, c[0x0][0x218] ;  /* 0x00008600ff067b82 */ /* 0x000f700000000a00 */
[----:B------:R-:W5:Y:S01]  /*0070*/  LDC.64 R4, c[0x0][0x230] ;  /* 0x00008c00ff047b82 */ /* 0x000f620000000a00 */
[----:B-1----:R-:W-:-:S02]  /*0080*/  LOP3.LUT R0, R0, 0x7f, RZ, 0xc0, !PT ;  /* 0x0000007f00007812 */ /* 0x002fc400078ec0ff */
[----:B---3--:R-:W-:-:S03]  /*0090*/  SHF.R.S32.HI R13, RZ, 0x18, R3 ;  /* 0x00000018ff0d7819 */ /* 0x008fc60000011403 */
[----:B------:R-:W-:Y:S01]  /*00a0*/  IMAD R0, R3, 0x80, R0 ;  /* 0x0000008003007824 */ /* 0x000fe200078e0200 */
[----:B------:R-:W-:-:S04]  /*00b0*/  SGXT R13, R13, 0x1 ;  /* 0x000000010d0d781a */ /* 0x000fc80000000200 */
[CC--:B------:R-:W-:Y:S02]  /*00c0*/  LEA.HI R2, R13.reuse, R0.reuse, RZ, 0x7 ;  /* 0x000000000d027211 */ /* 0x0c0fe400078f38ff */
[----:B------:R-:W-:Y:S02]  /*00d0*/  LEA.HI R13, R13, R0, RZ, 0x4 ;  /* 0x000000000d0d7211 */ /* 0x000fe400078f20ff */
[----:B------:R-:W-:Y:S02]  /*00e0*/  SHF.R.S32.HI R15, RZ, 0x7, R2 ;  /* 0x00000007ff0f7819 */ /* 0x000fe40000011402 */
[----:B------:R-:W1:Y:S03]  /*00f0*/  LDC.64 R2, c[0x0][0x228] ;  /* 0x00008a00ff027b82 */ /* 0x000e660000000a00 */
[----:B--2---:R-:W-:Y:S01]  /*0100*/  IMAD.WIDE R10, R15, 0x4, R10 ;  /* 0x000000040f0a7825 */ /* 0x004fe200078e020a */
[----:B------:R-:W-:-:S02]  /*0110*/  SHF.R.S32.HI R12, RZ, 0x4, R13 ;  /* 0x00000004ff0c7819 */ /* 0x000fc4000001140d */
[----:B------:R-:W-:-:S03]  /*0120*/  SHF.R.S32.HI R13, RZ, 0x1f, R13 ;  /* 0x0000001fff0d7819 */ /* 0x000fc6000001140d */
[----:B------:R2:W3:Y:S01]  /*0130*/  LDG.E.EL R10, desc[UR4][R10.64] ;  /* 0x000000040a0a7981 */ /* 0x0004e2000c2e1900 */
[----:B------:R-:W-:Y:S01]  /*0140*/  LEA.HI R13, R13, R12, RZ, 0x8 ;  /* 0x0000000c0d0d7211 */ /* 0x000fe200078f40ff */
[----:B----4-:R-:W-:-:S03]  /*0150*/  IMAD.WIDE R8, R0, 0x4, R8 ;  /* 0x0000000400087825 */ /* 0x010fc600078e0208 */
[----:B------:R-:W-:Y:S01]  /*0160*/  LOP3.LUT R13, R13, 0xffffff00, RZ, 0xc0, !PT ;  /* 0xffffff000d0d7812 */ /* 0x000fe200078ec0ff */
[----:B-----5:R-:W-:Y:S02]  /*0170*/  IMAD.WIDE R6, R15, 0x4, R6 ;  /* 0x000000040f067825 */ /* 0x020fe400078e0206 */
[----:B------:R-:W4:Y:S01]  /*0180*/  LDG.E R8, desc[UR4][R8.64] ;  /* 0x0000000408087981 */ /* 0x000f22000c1e1900 */
[----:B------:R-:W-:-:S03]  /*0190*/  IADD3 R13, R12, -R13, RZ ;  /* 0x8000000d0c0d7210 */ /* 0x000fc60007ffe0ff */
[----:B------:R-:W4:Y:S02]  /*01a0*/  LDG.E.EL R7, desc[UR4][R6.64] ;  /* 0x0000000406077981 */ /* 0x000f24000c2e1900 */
[----:B0-----:R-:W-:-:S04]  /*01b0*/  IMAD.WIDE R4, R13, 0x4, R4 ;  /* 0x000000040d047825 */ /* 0x001fc800078e0204 */
[----:B-1----:R-:W-:Y:S02]  /*01c0*/  IMAD.WIDE R2, R13, 0x4, R2 ;  /* 0x000000040d027825 */ /* 0x002fe400078e0202 */
[----:B------:R-:W5:Y:S04]  /*01d0*/  LDG.E.EL R5, desc[UR4][R4.64] ;  /* 0x0000000404057981 */ /* 0x000f68000c2e1900 */
[----:B------:R-:W5:Y:S01]  /*01e0*/  LDG.E.EL R2, desc[UR4][R2.64] ;  /* 0x0000000402027981 */ /* 0x000f62000c2e1900 */
[----:B--2---:R-:W-:-:S04]  /*01f0*/  IMAD.MOV.U32 R11, RZ, RZ, 0x3c000000 ;  /* 0x3c000000ff0b7424 */ /* 0x004fc800078e00ff */
[----:B---3--:R-:W-:Y:S02]  /*0200*/  FFMA R12, R10, R11, 9.9999997473787516356e-06 ;  /* 0x3727c5ac0a0c7423 */ /* 0x008fe4000000000b */
[----:B------:R-:W0:Y:S04]  /*0210*/  LDC.64 R10, c[0x0][0x238] ;  /* 0x00008e00ff0a7b82 */ /* 0x000e280000000a00 */
[----:B------:R-:W1:Y:S01]  /*0220*/  MUFU.RSQ R12, R12 ;  /* 0x0000000c000c7308 */ /* 0x000e620000001400 */
[----:B----4-:R-:W-:-:S04]  /*0230*/  FADD R13, R8, -R7 ;  /* 0x80000007080d7221 */ /* 0x010fc80000000000 */
[----:B-1----:R-:W-:-:S04]  /*0240*/  FMUL R13, R12, R13 ;  /* 0x0000000d0c0d7220 */ /* 0x002fc80000400000 */
[----:B-----5:R-:W-:Y:S01]  /*0250*/  FFMA R13, R2, R13, R5 ;  /* 0x0000000d020d7223 */ /* 0x020fe20000000005 */
[----:B0-----:R-:W-:-:S04]  /*0260*/  IMAD.WIDE R6, R0, 0x4, R10 ;  /* 0x0000000400067825 */ /* 0x001fc800078e020a */
[----:B------:R-:W-:-:S04]  /*0270*/  FSETP.GEU.AND P0, PT, R13, RZ, PT ;  /* 0x000000ff0d00720b */ /* 0x000fc80003f0e000 */
[----:B------:R-:W-:-:S05]  /*0280*/  FSEL R13, R13, RZ, P0 ;  /* 0x000000ff0d0d7208 */ /* 0x000fca0000000000 */
[----:B------:R-:W-:Y:S01]  /*0290*/  STG.E desc[UR4][R6.64], R13 ;  /* 0x0000000d06007986 */ /* 0x000fe2000c101904 */
[----:B------:R-:W-:Y:S05]  /*02a0*/  EXIT ;  /* 0x000000000000794d */ /* 0x000fea0003800000 */
.L_x_0:
[----:B------:R-:W-:-:S00]  /*02b0*/  BRA `(.L_x_0) ;  /* 0xfffffffc00fc7947 */ /* 0x000fc0000383ffff */
[----:B------:R-:W-:-:S00]  /*02c0*/  NOP ;  /* 0x0000000000007918 */ /* 0x000fc00000000000 */
        /* <DEDUP_REMOVED lines=11> */
.L_x_1:


//--------------------- .nv.global.init           --------------------------
	.section	.nv.global.init,"aw",@progbits
.nv.global.init:
	.type		_$_str,@object
	.size		_$_str,(.L_0 - _$_str)
_$_str:
        /*0000*/ 	.byte	0x5f, 0x5f, 0x43, 0x55, 0x44, 0x41, 0x5f, 0x46, 0x54, 0x5a, 0x00
.L_0:


//--------------------- .nv.constant0.triton_poi_fused_native_group_norm_relu_25 --------------------------
	.section	.nv.constant0.triton_poi_fused_native_group_norm_relu_25,"a",@progbits
	.sectionflags	@""
	.align	4
.nv.constant0.triton_poi_fused_native_group_norm_relu_25:
	.zero		580
